	.headerflags	@"EF_CUDA_TEXMODE_UNIFIED EF_CUDA_64BIT_ADDRESS EF_CUDA_ACCELERATORS EF_CUDA_SM90 EF_CUDA_VIRTUAL_SM(EF_CUDA_SM90)"
	.elftype	@"ET_EXEC"


//--------------------- .nv.info                  --------------------------
	.section	.nv.info,"",@"SHT_CUDA_INFO"
	.align	4


	//----- nvinfo : EIATTR_REGCOUNT
	.align		4
        /*0000*/ 	.byte	0x04, 0x2f
        /*0002*/ 	.short	(.L_1 - .L_0)
	.align		4
.L_0:
        /*0004*/ 	.word	index@(triton_poi_fused_convolution_0)
        /*0008*/ 	.word	0x0000000e


	//----- nvinfo : EIATTR_MIN_STACK_SIZE
	.align		4
.L_1:
        /*000c*/ 	.byte	0x04, 0x12
        /*000e*/ 	.short	(.L_3 - .L_2)
	.align		4
.L_2:
        /*0010*/ 	.word	index@(triton_poi_fused_convolution_0)
        /*0014*/ 	.word	0x00000000


	//----- nvinfo : EIATTR_FRAME_SIZE
	.align		4
.L_3:
        /*0018*/ 	.byte	0x04, 0x11
        /*001a*/ 	.short	(.L_5 - .L_4)
	.align		4
.L_4:
        /*001c*/ 	.word	index@(triton_poi_fused_convolution_0)
        /*0020*/ 	.word	0x00000000


	//----- nvinfo : EIATTR_MIN_STACK_SIZE
	.align		4
.L_5:
        /*0024*/ 	.byte	0x04, 0x12
        /*0026*/ 	.short	(.L_7 - .L_6)
	.align		4
.L_6:
        /*0028*/ 	.word	index@(triton_poi_fused_convolution_0)
        /*002c*/ 	.word	0x00000000
.L_7:


//--------------------- .nv.info.triton_poi_fused_convolution_0 --------------------------
	.section	.nv.info.triton_poi_fused_convolution_0,"",@"SHT_CUDA_INFO"
	.sectionflags	@""
	.align	4


	//----- nvinfo : EIATTR_CUDA_API_VERSION
	.align		4
        /*0000*/ 	.byte	0x04, 0x37
        /*0002*/ 	.short	(.L_9 - .L_8)
.L_8:
        /*0004*/ 	.word	0x0000007c


	//----- nvinfo : EIATTR_KPARAM_INFO
	.align		4
.L_9:
        /*0008*/ 	.byte	0x04, 0x17
        /*000a*/ 	.short	(.L_11 - .L_10)
.L_10:
        /*000c*/ 	.word	0x00000000
        /*0010*/ 	.short	0x0002
        /*0012*/ 	.short	0x0010
        /*0014*/ 	.byte	0x00, 0xf0, 0x11, 0x00


	//----- nvinfo : EIATTR_KPARAM_INFO
	.align		4
.L_11:
        /*0018*/ 	.byte	0x04, 0x17
        /*001a*/ 	.short	(.L_13 - .L_12)
.L_12:
        /*001c*/ 	.word	0x00000000
        /*0020*/ 	.short	0x0001
        /*0022*/ 	.short	0x0008
        /*0024*/ 	.byte	0x00, 0xf4, 0x21, 0x00


	//----- nvinfo : EIATTR_KPARAM_INFO
	.align		4
.L_13:
        /*0028*/ 	.byte	0x04, 0x17
        /*002a*/ 	.short	(.L_15 - .L_14)
.L_14:
        /*002c*/ 	.word	0x00000000
        /*0030*/ 	.short	0x0000
        /*0032*/ 	.short	0x0000
        /*0034*/ 	.byte	0x00, 0xf4, 0x21, 0x00


	//----- nvinfo : EIATTR_SPARSE_MMA_MASK
	.align		4
.L_15:
        /*0038*/ 	.byte	0x03, 0x50
        /*003a*/ 	.short	0x0000


	//----- nvinfo : EIATTR_MAXREG_COUNT
	.align		4
        /*003c*/ 	.byte	0x03, 0x1b
        /*003e*/ 	.short	0x00ff


	//----- nvinfo : EIATTR_EXIT_INSTR_OFFSETS
	.align		4
        /*0040*/ 	.byte	0x04, 0x1c
        /*0042*/ 	.short	(.L_17 - .L_16)


	//   ....[0]....
.L_16:
        /*0044*/ 	.word	0x00000190


	//----- nvinfo : EIATTR_REQNTID
	.align		4
.L_17:
        /*0048*/ 	.byte	0x04, 0x10
        /*004a*/ 	.short	(.L_19 - .L_18)
.L_18:
        /*004c*/ 	.word	0x00000080
        /*0050*/ 	.word	0x00000001
        /*0054*/ 	.word	0x00000001


	//----- nvinfo : EIATTR_CBANK_PARAM_SIZE
	.align		4
.L_19:
        /*0058*/ 	.byte	0x03, 0x19
        /*005a*/ 	.short	0x0014


	//----- nvinfo : EIATTR_PARAM_CBANK
	.align		4
        /*005c*/ 	.byte	0x04, 0x0a
        /*005e*/ 	.short	(.L_21 - .L_20)
	.align		4
.L_20:
        /*0060*/ 	.word	index@(.nv.constant0.triton_poi_fused_convolution_0)
        /*0064*/ 	.short	0x0210
        /*0066*/ 	.short	0x0014


	//----- nvinfo : EIATTR_SW_WAR
	.align		4
.L_21:
        /*0068*/ 	.byte	0x04, 0x36
        /*006a*/ 	.short	(.L_23 - .L_22)
.L_22:
        /*006c*/ 	.word	0x00000008
.L_23:


//--------------------- .nv.callgraph             --------------------------
	.section	.nv.callgraph,"",@"SHT_CUDA_CALLGRAPH"
	.align	4
	.sectionentsize	8
	.align		4
        /*0000*/ 	.word	0x00000000
	.align		4
        /*0004*/ 	.word	0xffffffff
	.align		4
        /*0008*/ 	.word	0x00000000
	.align		4
        /*000c*/ 	.word	0xfffffffe
	.align		4
        /*0010*/ 	.word	0x00000000
	.align		4
        /*0014*/ 	.word	0xfffffffd
	.align		4
        /*0018*/ 	.word	0x00000000
	.align		4
        /*001c*/ 	.word	0xfffffffc


//--------------------- .text.triton_poi_fused_convolution_0 --------------------------
	.section	.text.triton_poi_fused_convolution_0,"ax",@progbits
	.align	128
        .global         triton_poi_fused_convolution_0
        .type           triton_poi_fused_convolution_0,@function
        .size           triton_poi_fused_convolution_0,(.L_x_1 - triton_poi_fused_convolution_0)
        .other          triton_poi_fused_convolution_0,@"STO_CUDA_ENTRY STV_DEFAULT"
triton_poi_fused_convolution_0:
.text.triton_poi_fused_convolution_0:
[----:B------:R-:W-:Y:S01]  /*0000*/  LDC R1, c[0x0][0x28] ;  /* 0x00000a00ff017b82 */ /* 0x000fe20000000800 */
[----:B------:R-:W1:Y:S07]  /*0010*/  S2R R0, SR_TID.X ;  /* 0x0000000000007919 */ /* 0x000e6e0000002100 */
[----:B------:R-:W2:Y:S01]  /*0020*/  LDC.64 R4, c[0x0][0x218] ;  /* 0x00008600ff047b82 */ /* 0x000ea20000000a00 */
[----:B------:R-:W-:Y:S01]  /*0030*/  ULDC.64 UR4, c[0x0][0x208] ;  /* 0x0000820000047ab9 */ /* 0x000fe20000000a00 */
[----:B------:R-:W3:Y:S06]  /*0040*/  S2R R7, SR_CTAID.X ;  /* 0x0000000000077919 */ /* 0x000eec0000002500 */
[----:B------:R-:W4:Y:S01]  /*0050*/  LDC.64 R2, c[0x0][0x210] ;  /* 0x00008400ff027b82 */ /* 0x000f220000000a00 */
[----:B-1----:R-:W-:Y:S01]  /*0060*/  IMAD.SHL.U32 R0, R0, 0x4, RZ ;  /* 0x0000000400007824 */ /* 0x002fe200078e00ff */
[----:B---3--:R-:W-:-:S04]  /*0070*/  SHF.R.S32.HI R6, RZ, 0x16, R7 ;  /* 0x00000016ff067819 */ /* 0x008fc80000011407 */
[----:B------:R-:W-:Y:S02]  /*0080*/  LOP3.LUT R0, R0, 0x1fc, RZ, 0xc0, !PT ;  /* 0x000001fc00007812 */ /* 0x000fe400078ec0ff */
[----:B------:R-:W-:Y:S02]  /*0090*/  SGXT R6, R6, 0x1 ;  /* 0x000000010606781a */ /* 0x000fe40000000200 */
[----:B------:R-:W-:-:S04]  /*00a0*/  LEA R7, R7, R0, 0x9 ;  /* 0x0000000007077211 */ /* 0x000fc800078e48ff */
[----:B------:R-:W-:Y:S01]  /*00b0*/  LEA.HI R6, R6, R7, RZ, 0xc ;  /* 0x0000000706067211 */ /* 0x000fe200078f60ff */
[----:B----4-:R-:W-:-:S03]  /*00c0*/  IMAD.WIDE R2, R7, 0x4, R2 ;  /* 0x0000000407027825 */ /* 0x010fc600078e0202 */
[----:B------:R-:W-:-:S04]  /*00d0*/  SHF.R.S32.HI R6, RZ, 0xc, R6 ;  /* 0x0000000cff067819 */ /* 0x000fc80000011406 */
[----:B------:R-:W-:-:S04]  /*00e0*/  LEA.HI R0, R6, R6, RZ, 0x2 ;  /* 0x0000000606007211 */ /* 0x000fc800078f10ff */
[----:B------:R-:W-:-:S05]  /*00f0*/  LOP3.LUT R9, R0, 0xfffffffc, RZ, 0xc0, !PT ;  /* 0xfffffffc00097812 */ /* 0x000fca00078ec0ff */
[----:B------:R-:W-:-:S04]  /*0100*/  IMAD.IADD R9, R6, 0x1, -R9 ;  /* 0x0000000106097824 */ /* 0x000fc800078e0a09 */
[----:B--2---:R-:W-:Y:S02]  /*0110*/  IMAD.WIDE R4, R9, 0x4, R4 ;  /* 0x0000000409047825 */ /* 0x004fe400078e0204 */
[----:B------:R-:W2:Y:S04]  /*0120*/  LDG.E.128 R8, desc[UR4][R2.64] ;  /* 0x0000000402087981 */ /* 0x000ea8000c1e1d00 */
[----:B------:R-:W2:Y:S02]  /*0130*/  LDG.E.EL R4, desc[UR4][R4.64] ;  /* 0x0000000404047981 */ /* 0x000ea4000c2e1900 */
[--C-:B--2---:R-:W-:Y:S01]  /*0140*/  FADD R8, R8, R4.reuse ;  /* 0x0000000408087221 */ /* 0x104fe20000000000 */
[--C-:B------:R-:W-:Y:S01]  /*0150*/  FADD R9, R9, R4.reuse ;  /* 0x0000000409097221 */ /* 0x100fe20000000000 */
[--C-:B------:R-:W-:Y:S01]  /*0160*/  FADD R10, R10, R4.reuse ;  /* 0x000000040a0a7221 */ /* 0x100fe20000000000 */
[----:B------:R-:W-:-:S05]  /*0170*/  FADD R11, R11, R4 ;  /* 0x000000040b0b7221 */ /* 0x000fca0000000000 */
[----:B------:R-:W-:Y:S01]  /*0180*/  STG.E.128 desc[UR4][R2.64], R8 ;  /* 0x0000000802007986 */ /* 0x000fe2000c101d04 */
[----:B------:R-:W-:Y:S05]  /*0190*/  EXIT ;  /* 0x000000000000794d */ /* 0x000fea0003800000 */
.L_x_0:
[----:B------:R-:W-:-:S00]  /*01a0*/  BRA `(.L_x_0) ;  /* 0xfffffffc00fc7947 */ /* 0x000fc0000383ffff */
[----:B------:R-:W-:-:S00]  /*01b0*/  NOP ;  /* 0x0000000000007918 */ /* 0x000fc00000000000 */
        /* <DEDUP_REMOVED lines=12> */
.L_x_1:


//--------------------- .nv.constant0.triton_poi_fused_convolution_0 --------------------------
	.section	.nv.constant0.triton_poi_fused_convolution_0,"a",@progbits
	.sectionflags	@""
	.align	4
.nv.constant0.triton_poi_fused_convolution_0:
	.zero		548
